//
// Generated by NVIDIA NVVM Compiler
//
// Compiler Build ID: CL-36424714
// Cuda compilation tools, release 13.0, V13.0.88
// Based on NVVM 20.0.0
//

.version 9.0
.target sm_100
.address_size 64

	// .globl	_Z9calcPrimePiS_jj

.visible .entry _Z9calcPrimePiS_jj(
	.param .u64 .ptr .align 1 _Z9calcPrimePiS_jj_param_0,
	.param .u64 .ptr .align 1 _Z9calcPrimePiS_jj_param_1,
	.param .u32 _Z9calcPrimePiS_jj_param_2,
	.param .u32 _Z9calcPrimePiS_jj_param_3
)
{
	.reg .pred 	%p<27>;
	.reg .b32 	%r<71>;
	.reg .b64 	%rd<19>;

	ld.param.u64 	%rd8, [_Z9calcPrimePiS_jj_param_0];
	ld.param.u64 	%rd9, [_Z9calcPrimePiS_jj_param_1];
	ld.param.u32 	%r14, [_Z9calcPrimePiS_jj_param_3];
	cvta.to.global.u64 	%rd1, %rd9;
	cvta.to.global.u64 	%rd10, %rd8;
	mov.u32 	%r15, %ctaid.x;
	mov.u32 	%r16, %ntid.x;
	mov.u32 	%r17, %tid.x;
	mad.lo.s32 	%r18, %r15, %r16, %r17;
	mul.wide.u32 	%rd11, %r18, 4;
	add.s64 	%rd12, %rd10, %rd11;
	ld.global.u32 	%r1, [%rd12];
	add.s32 	%r2, %r14, -1;
	mul.wide.u32 	%rd13, %r2, 4;
	add.s64 	%rd14, %rd1, %rd13;
	ld.global.u32 	%r19, [%rd14];
	setp.ge.s32 	%p1, %r1, %r19;
	setp.eq.s32 	%p2, %r14, 0;
	or.pred  	%p3, %p1, %p2;
	@%p3 bra 	$L__BB0_41;
	and.b32  	%r3, %r14, 7;
	setp.lt.u32 	%p4, %r2, 7;
	mov.b32 	%r69, 0;
	@%p4 bra 	$L__BB0_20;
	and.b32  	%r69, %r14, -8;
	neg.s32 	%r67, %r69;
	add.s64 	%rd18, %rd1, 16;
$L__BB0_3:
	.pragma "nounroll";
	ld.global.u32 	%r21, [%rd18+-16];
	rem.s32 	%r22, %r21, %r1;
	setp.ne.s32 	%p5, %r22, 0;
	@%p5 bra 	$L__BB0_5;
	mov.b32 	%r23, -1;
	st.global.u32 	[%rd18+-16], %r23;
$L__BB0_5:
	ld.global.u32 	%r24, [%rd18+-12];
	rem.s32 	%r25, %r24, %r1;
	setp.ne.s32 	%p6, %r25, 0;
	@%p6 bra 	$L__BB0_7;
	mov.b32 	%r26, -1;
	st.global.u32 	[%rd18+-12], %r26;
$L__BB0_7:
	ld.global.u32 	%r27, [%rd18+-8];
	rem.s32 	%r28, %r27, %r1;
	setp.ne.s32 	%p7, %r28, 0;
	@%p7 bra 	$L__BB0_9;
	mov.b32 	%r29, -1;
	st.global.u32 	[%rd18+-8], %r29;
$L__BB0_9:
	ld.global.u32 	%r30, [%rd18+-4];
	rem.s32 	%r31, %r30, %r1;
	setp.ne.s32 	%p8, %r31, 0;
	@%p8 bra 	$L__BB0_11;
	mov.b32 	%r32, -1;
	st.global.u32 	[%rd18+-4], %r32;
$L__BB0_11:
	ld.global.u32 	%r33, [%rd18];
	rem.s32 	%r34, %r33, %r1;
	setp.ne.s32 	%p9, %r34, 0;
	@%p9 bra 	$L__BB0_13;
	mov.b32 	%r35, -1;
	st.global.u32 	[%rd18], %r35;
$L__BB0_13:
	ld.global.u32 	%r36, [%rd18+4];
	rem.s32 	%r37, %r36, %r1;
	setp.ne.s32 	%p10, %r37, 0;
	@%p10 bra 	$L__BB0_15;
	mov.b32 	%r38, -1;
	st.global.u32 	[%rd18+4], %r38;
$L__BB0_15:
	ld.global.u32 	%r39, [%rd18+8];
	rem.s32 	%r40, %r39, %r1;
	setp.ne.s32 	%p11, %r40, 0;
	@%p11 bra 	$L__BB0_17;
	mov.b32 	%r41, -1;
	st.global.u32 	[%rd18+8], %r41;
$L__BB0_17:
	ld.global.u32 	%r42, [%rd18+12];
	rem.s32 	%r43, %r42, %r1;
	setp.ne.s32 	%p12, %r43, 0;
	@%p12 bra 	$L__BB0_19;
	mov.b32 	%r44, -1;
	st.global.u32 	[%rd18+12], %r44;
$L__BB0_19:
	add.s32 	%r67, %r67, 8;
	add.s64 	%rd18, %rd18, 32;
	setp.ne.s32 	%p13, %r67, 0;
	@%p13 bra 	$L__BB0_3;
$L__BB0_20:
	setp.eq.s32 	%p14, %r3, 0;
	@%p14 bra 	$L__BB0_41;
	and.b32  	%r9, %r14, 3;
	setp.lt.u32 	%p15, %r3, 4;
	@%p15 bra 	$L__BB0_31;
	mul.wide.u32 	%rd15, %r69, 4;
	add.s64 	%rd5, %rd1, %rd15;
	ld.global.u32 	%r45, [%rd5];
	rem.s32 	%r46, %r45, %r1;
	setp.ne.s32 	%p16, %r46, 0;
	@%p16 bra 	$L__BB0_24;
	mov.b32 	%r47, -1;
	st.global.u32 	[%rd5], %r47;
$L__BB0_24:
	ld.global.u32 	%r48, [%rd5+4];
	rem.s32 	%r49, %r48, %r1;
	setp.ne.s32 	%p17, %r49, 0;
	@%p17 bra 	$L__BB0_26;
	mov.b32 	%r50, -1;
	st.global.u32 	[%rd5+4], %r50;
$L__BB0_26:
	ld.global.u32 	%r51, [%rd5+8];
	rem.s32 	%r52, %r51, %r1;
	setp.ne.s32 	%p18, %r52, 0;
	@%p18 bra 	$L__BB0_28;
	mov.b32 	%r53, -1;
	st.global.u32 	[%rd5+8], %r53;
$L__BB0_28:
	ld.global.u32 	%r54, [%rd5+12];
	rem.s32 	%r55, %r54, %r1;
	setp.ne.s32 	%p19, %r55, 0;
	@%p19 bra 	$L__BB0_30;
	mov.b32 	%r56, -1;
	st.global.u32 	[%rd5+12], %r56;
$L__BB0_30:
	add.s32 	%r69, %r69, 4;
$L__BB0_31:
	setp.eq.s32 	%p20, %r9, 0;
	@%p20 bra 	$L__BB0_41;
	setp.eq.s32 	%p21, %r9, 1;
	@%p21 bra 	$L__BB0_38;
	mul.wide.u32 	%rd16, %r69, 4;
	add.s64 	%rd6, %rd1, %rd16;
	ld.global.u32 	%r57, [%rd6];
	rem.s32 	%r58, %r57, %r1;
	setp.ne.s32 	%p22, %r58, 0;
	@%p22 bra 	$L__BB0_35;
	mov.b32 	%r59, -1;
	st.global.u32 	[%rd6], %r59;
$L__BB0_35:
	ld.global.u32 	%r60, [%rd6+4];
	rem.s32 	%r61, %r60, %r1;
	setp.ne.s32 	%p23, %r61, 0;
	@%p23 bra 	$L__BB0_37;
	mov.b32 	%r62, -1;
	st.global.u32 	[%rd6+4], %r62;
$L__BB0_37:
	add.s32 	%r69, %r69, 2;
$L__BB0_38:
	and.b32  	%r63, %r14, 1;
	setp.eq.b32 	%p24, %r63, 1;
	not.pred 	%p25, %p24;
	@%p25 bra 	$L__BB0_41;
	mul.wide.u32 	%rd17, %r69, 4;
	add.s64 	%rd7, %rd1, %rd17;
	ld.global.u32 	%r64, [%rd7];
	rem.s32 	%r65, %r64, %r1;
	setp.ne.s32 	%p26, %r65, 0;
	@%p26 bra 	$L__BB0_41;
	mov.b32 	%r66, -1;
	st.global.u32 	[%rd7], %r66;
$L__BB0_41:
	ret;

}


// ===== COMPILED SASS (sm_100) =====

	.target	sm_100

	.elftype	@"ET_EXEC"


//--------------------- .note.nv.tkinfo           --------------------------
	.section	.note.nv.tkinfo,"",@"SHT_NOTE"
	.sectionflags	@"SHF_NOTE_NV_TKINFO"
	.tkinfo
        /*0018*/ 	.word	0x00000002
        /*0030*/ 	.string	""
        /*0030*/ 	.string	"ptxas"
        /*0030*/ 	.string	"Cuda compilation tools, release 13.0, V13.0.88"
        /*0030*/ 	.string	"Build cuda_13.0.r13.0/compiler.36424714_0"
        /*0030*/ 	.string	"-arch sm_100 -m 64 "



//--------------------- .note.nv.cuinfo           --------------------------
	.section	.note.nv.cuinfo,"",@"SHT_NOTE"
	.sectionflags	@"SHF_NOTE_NV_CUINFO"
        /*0018*/ 	.short	0x0002
        /*001a*/ 	.short	0x0064
        /*001c*/ 	.short	0x0082
	.zero		2


//--------------------- .nv.info                  --------------------------
	.section	.nv.info,"",@"SHT_CUDA_INFO"
	.align	4


	//----- nvinfo : EIATTR_REGCOUNT
	.align		4
        /*0000*/ 	.byte	0x04, 0x2f
        /*0002*/ 	.short	(.L_1 - .L_0)
	.align		4
.L_0:
        /*0004*/ 	.word	index@(_Z9calcPrimePiS_jj)
        /*0008*/ 	.word	0x0000001e


	//----- nvinfo : EIATTR_FRAME_SIZE
	.align		4
.L_1:
        /*000c*/ 	.byte	0x04, 0x11
        /*000e*/ 	.short	(.L_3 - .L_2)
	.align		4
.L_2:
        /*0010*/ 	.word	index@(_Z9calcPrimePiS_jj)
        /*0014*/ 	.word	0x00000000


	//----- nvinfo : EIATTR_MIN_STACK_SIZE
	.align		4
.L_3:
        /*0018*/ 	.byte	0x04, 0x12
        /*001a*/ 	.short	(.L_5 - .L_4)
	.align		4
.L_4:
        /*001c*/ 	.word	index@(_Z9calcPrimePiS_jj)
        /*0020*/ 	.word	0x00000000
.L_5:


//--------------------- .nv.compat                --------------------------
	.section	.nv.compat,"",@"SHT_CUDA_COMPAT_INFO"
	.align	4
        /*0000*/ 	.byte	0x02, 0x09, 0x00, 0x00, 0x02, 0x02, 0x01, 0x00, 0x02, 0x05, 0x05, 0x00, 0x03, 0x07, 0x01, 0x01
        /*0010*/ 	.byte	0x02, 0x03, 0x00, 0x00, 0x02, 0x06, 0x01, 0x00, 0x04, 0x0b, 0x08, 0x00, 0x09, 0x00, 0x00, 0x00
        /*0020*/ 	.byte	0x00, 0x00, 0x00, 0x00


//--------------------- .nv.info._Z9calcPrimePiS_jj --------------------------
	.section	.nv.info._Z9calcPrimePiS_jj,"",@"SHT_CUDA_INFO"
	.sectionflags	@""
	.align	4


	//----- nvinfo : EIATTR_CUDA_API_VERSION
	.align		4
        /*0000*/ 	.byte	0x04, 0x37
        /*0002*/ 	.short	(.L_7 - .L_6)
.L_6:
        /*0004*/ 	.word	0x00000082


	//----- nvinfo : EIATTR_KPARAM_INFO
	.align		4
.L_7:
        /*0008*/ 	.byte	0x04, 0x17
        /*000a*/ 	.short	(.L_9 - .L_8)
.L_8:
        /*000c*/ 	.word	0x00000000
        /*0010*/ 	.short	0x0003
        /*0012*/ 	.short	0x0014
        /*0014*/ 	.byte	0x00, 0xf0, 0x11, 0x00


	//----- nvinfo : EIATTR_KPARAM_INFO
	.align		4
.L_9:
        /*0018*/ 	.byte	0x04, 0x17
        /*001a*/ 	.short	(.L_11 - .L_10)
.L_10:
        /*001c*/ 	.word	0x00000000
        /*0020*/ 	.short	0x0002
        /*0022*/ 	.short	0x0010
        /*0024*/ 	.byte	0x00, 0xf0, 0x11, 0x00


	//----- nvinfo : EIATTR_KPARAM_INFO
	.align		4
.L_11:
        /*0028*/ 	.byte	0x04, 0x17
        /*002a*/ 	.short	(.L_13 - .L_12)
.L_12:
        /*002c*/ 	.word	0x00000000
        /*0030*/ 	.short	0x0001
        /*0032*/ 	.short	0x0008
        /*0034*/ 	.byte	0x00, 0xf5, 0x21, 0x00


	//----- nvinfo : EIATTR_KPARAM_INFO
	.align		4
.L_13:
        /*0038*/ 	.byte	0x04, 0x17
        /*003a*/ 	.short	(.L_15 - .L_14)
.L_14:
        /*003c*/ 	.word	0x00000000
        /*0040*/ 	.short	0x0000
        /*0042*/ 	.short	0x0000
        /*0044*/ 	.byte	0x00, 0xf5, 0x21, 0x00


	//----- nvinfo : EIATTR_SPARSE_MMA_MASK
	.align		4
.L_15:
        /*0048*/ 	.byte	0x03, 0x50
        /*004a*/ 	.short	0x0000


	//----- nvinfo : EIATTR_MAXREG_COUNT
	.align		4
        /*004c*/ 	.byte	0x03, 0x1b
        /*004e*/ 	.short	0x00ff


	//----- nvinfo : EIATTR_MERCURY_ISA_VERSION
	.align		4
        /*0050*/ 	.byte	0x03, 0x5f
        /*0052*/ 	.short	0x0101


	//----- nvinfo : EIATTR_VRC_CTA_INIT_COUNT
	.align		4
        /*0054*/ 	.byte	0x02, 0x4a
	.zero		1
	.zero		1


	//----- nvinfo : EIATTR_EXIT_INSTR_OFFSETS
	.align		4
        /*0058*/ 	.byte	0x04, 0x1c
        /*005a*/ 	.short	(.L_17 - .L_16)


	//   ....[0]....
.L_16:
        /*005c*/ 	.word	0x00000100


	//   ....[1]....
        /*0060*/ 	.word	0x00000ae0


	//   ....[2]....
        /*0064*/ 	.word	0x00000fd0


	//   ....[3]....
        /*0068*/ 	.word	0x00001300


	//   ....[4]....
        /*006c*/ 	.word	0x000014c0


	//   ....[5]....
        /*0070*/ 	.word	0x000014f0


	//----- nvinfo : EIATTR_CBANK_PARAM_SIZE
	.align		4
.L_17:
        /*0074*/ 	.byte	0x03, 0x19
        /*0076*/ 	.short	0x0018


	//----- nvinfo : EIATTR_PARAM_CBANK
	.align		4
        /*0078*/ 	.byte	0x04, 0x0a
        /*007a*/ 	.short	(.L_19 - .L_18)
	.align		4
.L_18:
        /*007c*/ 	.word	index@(.nv.constant0._Z9calcPrimePiS_jj)
        /*0080*/ 	.short	0x0380
        /*0082*/ 	.short	0x0018


	//----- nvinfo : EIATTR_SW_WAR
	.align		4
.L_19:
        /*0084*/ 	.byte	0x04, 0x36
        /*0086*/ 	.short	(.L_21 - .L_20)
.L_20:
        /*0088*/ 	.word	0x00000008
.L_21:


//--------------------- .nv.callgraph             --------------------------
	.section	.nv.callgraph,"",@"SHT_CUDA_CALLGRAPH"
	.align	4
	.sectionentsize	8
	.align		4
        /*0000*/ 	.word	0x00000000
	.align		4
        /*0004*/ 	.word	0xffffffff
	.align		4
        /*0008*/ 	.word	0x00000000
	.align		4
        /*000c*/ 	.word	0xfffffffe
	.align		4
        /*0010*/ 	.word	0x00000000
	.align		4
        /*0014*/ 	.word	0xfffffffd
	.align		4
        /*0018*/ 	.word	0x00000000
	.align		4
        /*001c*/ 	.word	0xfffffffc


//--------------------- .text._Z9calcPrimePiS_jj  --------------------------
	.section	.text._Z9calcPrimePiS_jj,"ax",@progbits
	.align	128
        .global         _Z9calcPrimePiS_jj
        .type           _Z9calcPrimePiS_jj,@function
        .size           _Z9calcPrimePiS_jj,(.L_x_5 - _Z9calcPrimePiS_jj)
        .other          _Z9calcPrimePiS_jj,@"STO_CUDA_ENTRY STV_DEFAULT"
_Z9calcPrimePiS_jj:
.text._Z9calcPrimePiS_jj:
[----:B------:R-:W-:Y:S01]  /*0000*/  LDC R1, c[0x0][0x37c] ;  /* 0x0000df00ff017b82 */ /* 0x000fe20000000800 */
[----:B------:R-:W0:Y:S07]  /*0010*/  S2R R0, SR_TID.X ;  /* 0x0000000000007919 */ /* 0x000e2e0000002100 */
[----:B------:R-:W1:Y:S01]  /*0020*/  LDC R8, c[0x0][0x394] ;  /* 0x0000e500ff087b82 */ /* 0x000e620000000800 */
[----:B------:R-:W2:Y:S07]  /*0030*/  LDCU.64 UR6, c[0x0][0x358] ;  /* 0x00006b00ff0677ac */ /* 0x000eae0008000a00 */
[----:B------:R-:W0:Y:S08]  /*0040*/  S2UR UR4, SR_CTAID.X ;  /* 0x00000000000479c3 */ /* 0x000e300000002500 */
[----:B------:R-:W0:Y:S08]  /*0050*/  LDC R7, c[0x0][0x360] ;  /* 0x0000d800ff077b82 */ /* 0x000e300000000800 */
[----:B------:R-:W3:Y:S01]  /*0060*/  LDC.64 R4, c[0x0][0x388] ;  /* 0x0000e200ff047b82 */ /* 0x000ee20000000a00 */
[----:B-1----:R-:W-:-:S07]  /*0070*/  VIADD R9, R8, 0xffffffff ;  /* 0xffffffff08097836 */ /* 0x002fce0000000000 */
[----:B------:R-:W1:Y:S01]  /*0080*/  LDC.64 R2, c[0x0][0x380] ;  /* 0x0000e000ff027b82 */ /* 0x000e620000000a00 */
[----:B0-----:R-:W-:Y:S02]  /*0090*/  IMAD R7, R7, UR4, R0 ;  /* 0x0000000407077c24 */ /* 0x001fe4000f8e0200 */
[----:B---3--:R-:W-:-:S06]  /*00a0*/  IMAD.WIDE.U32 R4, R9, 0x4, R4 ;  /* 0x0000000409047825 */ /* 0x008fcc00078e0004 */
[----:B--2---:R-:W2:Y:S01]  /*00b0*/  LDG.E R5, desc[UR6][R4.64] ;  /* 0x0000000604057981 */ /* 0x004ea2000c1e1900 */
[----:B-1----:R-:W-:-:S05]  /*00c0*/  IMAD.WIDE.U32 R2, R7, 0x4, R2 ;  /* 0x0000000407027825 */ /* 0x002fca00078e0002 */
[----:B------:R-:W2:Y:S01]  /*00d0*/  LDG.E R0, desc[UR6][R2.64] ;  /* 0x0000000602007981 */ /* 0x000ea2000c1e1900 */
[----:B------:R-:W-:-:S04]  /*00e0*/  ISETP.NE.AND P0, PT, R8, RZ, PT ;  /* 0x000000ff0800720c */ /* 0x000fc80003f05270 */
[----:B--2---:R-:W-:-:S13]  /*00f0*/  ISETP.GE.OR P0, PT, R0, R5, !P0 ;  /* 0x000000050000720c */ /* 0x004fda0004706670 */
[----:B------:R-:W-:Y:S05]  /*0100*/  @P0 EXIT ;  /* 0x000000000000094d */ /* 0x000fea0003800000 */
[----:B------:R-:W-:Y:S01]  /*0110*/  ISETP.GE.U32.AND P1, PT, R9, 0x7, PT ;  /* 0x000000070900780c */ /* 0x000fe20003f26070 */
[----:B------:R-:W-:Y:S01]  /*0120*/  IMAD.MOV.U32 R6, RZ, RZ, RZ ;  /* 0x000000ffff067224 */ /* 0x000fe200078e00ff */
[----:B------:R-:W-:-:S04]  /*0130*/  LOP3.LUT R19, R8, 0x7, RZ, 0xc0, !PT ;  /* 0x0000000708137812 */ /* 0x000fc800078ec0ff */
[----:B------:R-:W-:-:S07]  /*0140*/  ISETP.NE.AND P0, PT, R19, RZ, PT ;  /* 0x000000ff1300720c */ /* 0x000fce0003f05270 */
[----:B------:R-:W-:Y:S06]  /*0150*/  @!P1 BRA `(.L_x_0) ;  /* 0x0000000800609947 */ /* 0x000fec0003800000 */
[----:B------:R-:W-:Y:S01]  /*0160*/  IABS R7, R0 ;  /* 0x0000000000077213 */ /* 0x000fe20000000000 */
[----:B------:R-:W0:Y:S01]  /*0170*/  LDCU.64 UR4, c[0x0][0x388] ;  /* 0x00007100ff0477ac */ /* 0x000e220008000a00 */
[----:B------:R-:W-:Y:S02]  /*0180*/  LOP3.LUT R6, R8, 0xfffffff8, RZ, 0xc0, !PT ;  /* 0xfffffff808067812 */ /* 0x000fe400078ec0ff */
[----:B------:R-:W1:Y:S03]  /*0190*/  I2F.RP R2, R7 ;  /* 0x0000000700027306 */ /* 0x000e660000209400 */
[----:B------:R-:W-:-:S05]  /*01a0*/  IMAD.MOV R8, RZ, RZ, -R6 ;  /* 0x000000ffff087224 */ /* 0x000fca00078e0a06 */
[----:B-1----:R-:W1:Y:S01]  /*01b0*/  MUFU.RCP R2, R2 ;  /* 0x0000000200027308 */ /* 0x002e620000001000 */
[----:B0-----:R-:W-:-:S04]  /*01c0*/  UIADD3 UR4, UP0, UPT, UR4, 0x10, URZ ;  /* 0x0000001004047890 */ /* 0x001fc8000ff1e0ff */
[----:B------:R-:W-:Y:S02]  /*01d0*/  UIADD3.X UR5, UPT, UPT, URZ, UR5, URZ, UP0, !UPT ;  /* 0x00000005ff057290 */ /* 0x000fe400087fe4ff */
[----:B------:R-:W-:-:S04]  /*01e0*/  IMAD.U32 R9, RZ, RZ, UR4 ;  /* 0x00000004ff097e24 */ /* 0x000fc8000f8e00ff */
[----:B------:R-:W-:Y:S01]  /*01f0*/  MOV R10, UR5 ;  /* 0x00000005000a7c02 */ /* 0x000fe20008000f00 */
[----:B-1----:R-:W-:-:S06]  /*0200*/  VIADD R5, R2, 0xffffffe ;  /* 0x0ffffffe02057836 */ /* 0x002fcc0000000000 */
[----:B------:R-:W0:Y:S02]  /*0210*/  F2I.FTZ.U32.TRUNC.NTZ R5, R5 ;  /* 0x0000000500057305 */ /* 0x000e24000021f000 */
[----:B0-----:R-:W-:-:S04]  /*0220*/  IMAD.MOV R4, RZ, RZ, -R5 ;  /* 0x000000ffff047224 */ /* 0x001fc800078e0a05 */
[----:B------:R-:W-:Y:S02]  /*0230*/  IMAD R3, R4, R7, RZ ;  /* 0x0000000704037224 */ /* 0x000fe400078e02ff */
[----:B------:R-:W-:-:S04]  /*0240*/  IMAD.MOV.U32 R4, RZ, RZ, RZ ;  /* 0x000000ffff047224 */ /* 0x000fc800078e00ff */
[----:B------:R-:W-:-:S07]  /*0250*/  IMAD.HI.U32 R4, R5, R3, R4 ;  /* 0x0000000305047227 */ /* 0x000fce00078e0004 */
.L_x_1:
[----:B------:R-:W-:Y:S02]  /*0260*/  IMAD.MOV.U32 R2, RZ, RZ, R9 ;  /* 0x000000ffff027224 */ /* 0x000fe400078e0009 */
[----:B------:R-:W-:-:S05]  /*0270*/  IMAD.MOV.U32 R3, RZ, RZ, R10 ;  /* 0x000000ffff037224 */ /* 0x000fca00078e000a */
[----:B------:R-:W2:Y:S04]  /*0280*/  LDG.E R22, desc[UR6][R2.64+-0x10] ;  /* 0xfffff00602167981 */ /* 0x000ea8000c1e1900 */
[----:B------:R-:W3:Y:S04]  /*0290*/  LDG.E R17, desc[UR6][R2.64+-0xc] ;  /* 0xfffff40602117981 */ /* 0x000ee8000c1e1900 */
[----:B------:R-:W4:Y:S04]  /*02a0*/  LDG.E R11, desc[UR6][R2.64+-0x8] ;  /* 0xfffff806020b7981 */ /* 0x000f28000c1e1900 */
[----:B------:R-:W5:Y:S04]  /*02b0*/  LDG.E R13, desc[UR6][R2.64+-0x4] ;  /* 0xfffffc06020d7981 */ /* 0x000f68000c1e1900 */
[----:B------:R-:W4:Y:S04]  /*02c0*/  LDG.E R9, desc[UR6][R2.64] ;  /* 0x0000000602097981 */ /* 0x000f28000c1e1900 */
[----:B------:R-:W4:Y:S04]  /*02d0*/  LDG.E R12, desc[UR6][R2.64+0x4] ;  /* 0x00000406020c7981 */ /* 0x000f28000c1e1900 */
[----:B------:R-:W4:Y:S04]  /*02e0*/  LDG.E R16, desc[UR6][R2.64+0x8] ;  /* 0x0000080602107981 */ /* 0x000f28000c1e1900 */
[----:B------:R-:W4:Y:S01]  /*02f0*/  LDG.E R14, desc[UR6][R2.64+0xc] ;  /* 0x00000c06020e7981 */ /* 0x000f22000c1e1900 */
[----:B------:R-:W-:-:S02]  /*0300*/  IABS R15, R0 ;  /* 0x00000000000f7213 */ /* 0x000fc40000000000 */
[----:B------:R-:W-:Y:S02]  /*0310*/  IABS R10, R0 ;  /* 0x00000000000a7213 */ /* 0x000fe40000000000 */
[----:B------:R-:W0:Y:S01]  /*0320*/  I2F.RP R20, R15 ;  /* 0x0000000f00147306 */ /* 0x000e220000209400 */
[----:B------:R-:W-:Y:S02]  /*0330*/  IADD3 R8, PT, PT, R8, 0x8, RZ ;  /* 0x0000000808087810 */ /* 0x000fe40007ffe0ff */
[----:B------:R-:W-:-:S05]  /*0340*/  IMAD.MOV R10, RZ, RZ, -R10 ;  /* 0x000000ffff0a7224 */ /* 0x000fca00078e0a0a */
[----:B0-----:R-:W0:Y:S02]  /*0350*/  MUFU.RCP R20, R20 ;  /* 0x0000001400147308 */ /* 0x001e240000001000 */
[----:B0-----:R-:W-:-:S06]  /*0360*/  VIADD R5, R20, 0xffffffe ;  /* 0x0ffffffe14057836 */ /* 0x001fcc0000000000 */
[----:B------:R-:W0:Y:S01]  /*0370*/  F2I.FTZ.U32.TRUNC.NTZ R5, R5 ;  /* 0x0000000500057305 */ /* 0x000e22000021f000 */
[----:B--2---:R-:W-:Y:S02]  /*0380*/  IABS R23, R22 ;  /* 0x0000001600177213 */ /* 0x004fe40000000000 */
[----:B------:R-:W-:Y:S02]  /*0390*/  ISETP.GE.AND P3, PT, R22, RZ, PT ;  /* 0x000000ff1600720c */ /* 0x000fe40003f66270 */
[----:B---3--:R-:W-:Y:S01]  /*03a0*/  IABS R20, R17 ;  /* 0x0000001100147213 */ /* 0x008fe20000000000 */
[----:B------:R-:W-:-:S04]  /*03b0*/  IMAD.HI.U32 R21, R4, R23, RZ ;  /* 0x0000001704157227 */ /* 0x000fc800078e00ff */
[----:B------:R-:W-:Y:S02]  /*03c0*/  IMAD R18, R21, R10, R23 ;  /* 0x0000000a15127224 */ /* 0x000fe400078e0217 */
[----:B0-----:R-:W-:Y:S01]  /*03d0*/  IMAD.MOV R4, RZ, RZ, -R5 ;  /* 0x000000ffff047224 */ /* 0x001fe200078e0a05 */
[----:B-----5:R-:W-:Y:S02]  /*03e0*/  IABS R23, R13 ;  /* 0x0000000d00177213 */ /* 0x020fe40000000000 */
[----:B------:R-:W-:Y:S01]  /*03f0*/  ISETP.GT.U32.AND P1, PT, R7, R18, PT ;  /* 0x000000120700720c */ /* 0x000fe20003f24070 */
[----:B------:R-:W-:Y:S01]  /*0400*/  IMAD R21, R4, R15, RZ ;  /* 0x0000000f04157224 */ /* 0x000fe200078e02ff */
[----:B----4-:R-:W-:Y:S01]  /*0410*/  IABS R25, R9 ;  /* 0x0000000900197213 */ /* 0x010fe20000000000 */
[----:B------:R-:W-:-:S04]  /*0420*/  IMAD.MOV.U32 R4, RZ, RZ, RZ ;  /* 0x000000ffff047224 */ /* 0x000fc800078e00ff */
[----:B------:R-:W-:Y:S01]  /*0430*/  IMAD.HI.U32 R4, R5, R21, R4 ;  /* 0x0000001505047227 */ /* 0x000fe200078e0004 */
[----:B------:R-:W-:-:S03]  /*0440*/  IABS R27, R16 ;  /* 0x00000010001b7213 */ /* 0x000fc60000000000 */
[----:B------:R-:W-:Y:S02]  /*0450*/  IMAD.MOV.U32 R21, RZ, RZ, R20 ;  /* 0x000000ffff157224 */ /* 0x000fe400078e0014 */
[----:B------:R-:W-:Y:S02]  /*0460*/  @!P1 IADD3 R18, PT, PT, R18, -R15, RZ ;  /* 0x8000000f12129210 */ /* 0x000fe40007ffe0ff */
[----:B------:R-:W-:Y:S02]  /*0470*/  IMAD.HI.U32 R5, R4, R21, RZ ;  /* 0x0000001504057227 */ /* 0x000fe400078e00ff */
[----:B------:R-:W-:Y:S02]  /*0480*/  ISETP.GT.U32.AND P1, PT, R7, R18, PT ;  /* 0x000000120700720c */ /* 0x000fe40003f24070 */
[----:B------:R-:W-:Y:S01]  /*0490*/  IMAD R20, R5, R10, R21 ;  /* 0x0000000a05147224 */ /* 0x000fe200078e0215 */
[----:B------:R-:W-:Y:S01]  /*04a0*/  LOP3.LUT R5, RZ, R0, RZ, 0x33, !PT ;  /* 0x00000000ff057212 */ /* 0x000fe200078e33ff */
[----:B------:R-:W-:Y:S01]  /*04b0*/  IMAD.MOV.U32 R7, RZ, RZ, R15 ;  /* 0x000000ffff077224 */ /* 0x000fe200078e000f */
[----:B------:R-:W-:-:S04]  /*04c0*/  IABS R21, R11 ;  /* 0x0000000b00157213 */ /* 0x000fc80000000000 */
[----:B------:R-:W-:-:S04]  /*04d0*/  ISETP.GT.U32.AND P2, PT, R7, R20, PT ;  /* 0x000000140700720c */ /* 0x000fc80003f44070 */
[----:B------:R-:W-:-:S04]  /*04e0*/  @!P1 IMAD.IADD R18, R18, 0x1, -R15 ;  /* 0x0000000112129824 */ /* 0x000fc800078e0a0f */
[----:B------:R-:W-:Y:S01]  /*04f0*/  @!P3 IMAD.MOV R18, RZ, RZ, -R18 ;  /* 0x000000ffff12b224 */ /* 0x000fe200078e0a12 */
[----:B------:R-:W-:Y:S01]  /*0500*/  ISETP.GE.AND P3, PT, R17, RZ, PT ;  /* 0x000000ff1100720c */ /* 0x000fe20003f66270 */
[----:B------:R-:W-:-:S04]  /*0510*/  IMAD.HI.U32 R17, R4, R21, RZ ;  /* 0x0000001504117227 */ /* 0x000fc800078e00ff */
[----:B------:R-:W-:Y:S01]  /*0520*/  @!P2 IMAD.IADD R20, R20, 0x1, -R15 ;  /* 0x000000011414a824 */ /* 0x000fe200078e0a0f */
[----:B------:R-:W-:-:S04]  /*0530*/  ISETP.NE.AND P2, PT, R0, RZ, PT ;  /* 0x000000ff0000720c */ /* 0x000fc80003f45270 */
[----:B------:R-:W-:Y:S02]  /*0540*/  ISETP.GT.U32.AND P4, PT, R7, R20, PT ;  /* 0x000000140700720c */ /* 0x000fe40003f84070 */
[----:B------:R-:W-:-:S04]  /*0550*/  SEL R18, R5, R18, !P2 ;  /* 0x0000001205127207 */ /* 0x000fc80005000000 */
[----:B------:R-:W-:-:S07]  /*0560*/  ISETP.NE.AND P1, PT, R18, RZ, PT ;  /* 0x000000ff1200720c */ /* 0x000fce0003f25270 */
[----:B------:R-:W-:-:S04]  /*0570*/  @!P4 IMAD.IADD R20, R20, 0x1, -R15 ;  /* 0x000000011414c824 */ /* 0x000fc800078e0a0f */
[----:B------:R-:W-:Y:S02]  /*0580*/  IMAD.MOV.U32 R18, RZ, RZ, R20 ;  /* 0x000000ffff127224 */ /* 0x000fe400078e0014 */
[----:B------:R-:W-:Y:S02]  /*0590*/  IMAD R20, R17, R10, R21 ;  /* 0x0000000a11147224 */ /* 0x000fe400078e0215 */
[----:B------:R-:W-:Y:S01]  /*05a0*/  IMAD.HI.U32 R17, R4, R23, RZ ;  /* 0x0000001704117227 */ /* 0x000fe200078e00ff */
[----:B------:R-:W-:Y:S02]  /*05b0*/  @!P3 IADD3 R18, PT, PT, -R18, RZ, RZ ;  /* 0x000000ff1212b210 */ /* 0x000fe40007ffe1ff */
[----:B------:R-:W-:Y:S01]  /*05c0*/  ISETP.GT.U32.AND P3, PT, R7, R20, PT ;  /* 0x000000140700720c */ /* 0x000fe20003f64070 */
[----:B------:R-:W-:Y:S01]  /*05d0*/  @!P1 IMAD.MOV.U32 R21, RZ, RZ, -0x1 ;  /* 0xffffffffff159424 */ /* 0x000fe200078e00ff */
[----:B------:R-:W-:Y:S01]  /*05e0*/  SEL R18, R5, R18, !P2 ;  /* 0x0000001205127207 */ /* 0x000fe20005000000 */
[----:B------:R-:W-:Y:S01]  /*05f0*/  IMAD R24, R17, R10, R23 ;  /* 0x0000000a11187224 */ /* 0x000fe200078e0217 */
[----:B------:R-:W-:Y:S01]  /*0600*/  IABS R23, R12 ;  /* 0x0000000c00177213 */ /* 0x000fe20000000000 */
[----:B------:R-:W-:Y:S01]  /*0610*/  IMAD.HI.U32 R17, R4, R25, RZ ;  /* 0x0000001904117227 */ /* 0x000fe200078e00ff */
[----:B------:R-:W-:Y:S01]  /*0620*/  ISETP.NE.AND P4, PT, R18, RZ, PT ;  /* 0x000000ff1200720c */ /* 0x000fe20003f85270 */
[----:B------:R0:W-:Y:S01]  /*0630*/  @!P1 STG.E desc[UR6][R2.64+-0x10], R21 ;  /* 0xfffff01502009986 */ /* 0x0001e2000c101906 */
[----:B------:R-:W-:Y:S01]  /*0640*/  IABS R18, R14 ;  /* 0x0000000e00127213 */ /* 0x000fe20000000000 */
[----:B------:R-:W-:Y:S01]  /*0650*/  IMAD R22, R17, R10, R25 ;  /* 0x0000000a11167224 */ /* 0x000fe200078e0219 */
[----:B------:R-:W-:Y:S01]  /*0660*/  ISETP.GT.U32.AND P1, PT, R7, R24, PT ;  /* 0x000000180700720c */ /* 0x000fe20003f24070 */
[----:B------:R-:W-:-:S04]  /*0670*/  IMAD.HI.U32 R17, R4, R23, RZ ;  /* 0x0000001704117227 */ /* 0x000fc800078e00ff */
[----:B------:R-:W-:Y:S01]  /*0680*/  @!P3 IMAD.IADD R20, R20, 0x1, -R15 ;  /* 0x000000011414b824 */ /* 0x000fe200078e0a0f */
[C---:B------:R-:W-:Y:S01]  /*0690*/  ISETP.GT.U32.AND P3, PT, R7.reuse, R22, PT ;  /* 0x000000160700720c */ /* 0x040fe20003f64070 */
[----:B------:R-:W-:Y:S02]  /*06a0*/  IMAD.MOV.U32 R25, RZ, RZ, R18 ;  /* 0x000000ffff197224 */ /* 0x000fe400078e0012 */
[----:B0-----:R-:W-:Y:S01]  /*06b0*/  IMAD.HI.U32 R21, R4, R27, RZ ;  /* 0x0000001b04157227 */ /* 0x001fe200078e00ff */
[----:B------:R-:W-:-:S03]  /*06c0*/  ISETP.GT.U32.AND P5, PT, R7, R20, PT ;  /* 0x000000140700720c */ /* 0x000fc60003fa4070 */
[-C--:B------:R-:W-:Y:S02]  /*06d0*/  IMAD R26, R17, R10.reuse, R23 ;  /* 0x0000000a111a7224 */ /* 0x080fe400078e0217 */
[----:B------:R-:W-:Y:S02]  /*06e0*/  IMAD R18, R21, R10, R27 ;  /* 0x0000000a15127224 */ /* 0x000fe400078e021b */
[----:B------:R-:W-:Y:S01]  /*06f0*/  IMAD.HI.U32 R17, R4, R25, RZ ;  /* 0x0000001904117227 */ /* 0x000fe200078e00ff */
[----:B------:R-:W-:Y:S02]  /*0700*/  ISETP.GT.U32.AND P6, PT, R7, R26, PT ;  /* 0x0000001a0700720c */ /* 0x000fe40003fc4070 */
[----:B------:R-:W-:Y:S01]  /*0710*/  @!P3 IADD3 R22, PT, PT, R22, -R15, RZ ;  /* 0x8000000f1616b210 */ /* 0x000fe20007ffe0ff */
[----:B------:R-:W-:Y:S01]  /*0720*/  @!P4 IMAD.MOV.U32 R21, RZ, RZ, -0x1 ;  /* 0xffffffffff15c424 */ /* 0x000fe200078e00ff */
[----:B------:R-:W-:Y:S01]  /*0730*/  ISETP.GE.AND P3, PT, R11, RZ, PT ;  /* 0x000000ff0b00720c */ /* 0x000fe20003f66270 */
[----:B------:R-:W-:-:S02]  /*0740*/  IMAD R10, R17, R10, R25 ;  /* 0x0000000a110a7224 */ /* 0x000fc400078e0219 */
[--C-:B------:R-:W-:Y:S01]  /*0750*/  @!P1 IMAD.IADD R24, R24, 0x1, -R15.reuse ;  /* 0x0000000118189824 */ /* 0x100fe200078e0a0f */
[----:B------:R0:W-:Y:S01]  /*0760*/  @!P4 STG.E desc[UR6][R2.64+-0xc], R21 ;  /* 0xfffff4150200c986 */ /* 0x0001e2000c101906 */
[C---:B------:R-:W-:Y:S01]  /*0770*/  ISETP.GT.U32.AND P4, PT, R7.reuse, R18, PT ;  /* 0x000000120700720c */ /* 0x040fe20003f84070 */
[--C-:B------:R-:W-:Y:S01]  /*0780*/  @!P5 IMAD.IADD R20, R20, 0x1, -R15.reuse ;  /* 0x000000011414d824 */ /* 0x100fe200078e0a0f */
[C---:B------:R-:W-:Y:S02]  /*0790*/  ISETP.GT.U32.AND P5, PT, R7.reuse, R10, PT ;  /* 0x0000000a0700720c */ /* 0x040fe40003fa4070 */
[----:B------:R-:W-:Y:S01]  /*07a0*/  ISETP.GT.U32.AND P1, PT, R7, R24, PT ;  /* 0x000000180700720c */ /* 0x000fe20003f24070 */
[----:B------:R-:W-:Y:S01]  /*07b0*/  @!P6 IMAD.IADD R26, R26, 0x1, -R15 ;  /* 0x000000011a1ae824 */ /* 0x000fe200078e0a0f */
[----:B------:R-:W-:Y:S02]  /*07c0*/  ISETP.GE.AND P6, PT, R13, RZ, PT ;  /* 0x000000ff0d00720c */ /* 0x000fe40003fc6270 */
[----:B------:R-:W-:-:S05]  /*07d0*/  @!P3 IMAD.MOV R20, RZ, RZ, -R20 ;  /* 0x000000ffff14b224 */ /* 0x000fca00078e0a14 */
[--C-:B------:R-:W-:Y:S01]  /*07e0*/  @!P4 IMAD.IADD R18, R18, 0x1, -R15.reuse ;  /* 0x000000011212c824 */ /* 0x100fe200078e0a0f */
[----:B------:R-:W-:Y:S01]  /*07f0*/  SEL R20, R5, R20, !P2 ;  /* 0x0000001405147207 */ /* 0x000fe20005000000 */
[--C-:B------:R-:W-:Y:S01]  /*0800*/  @!P5 IMAD.IADD R10, R10, 0x1, -R15.reuse ;  /* 0x000000010a0ad824 */ /* 0x100fe200078e0a0f */
[C---:B------:R-:W-:Y:S01]  /*0810*/  ISETP.GT.U32.AND P5, PT, R7.reuse, R22, PT ;  /* 0x000000160700720c */ /* 0x040fe20003fa4070 */
[----:B------:R-:W-:Y:S01]  /*0820*/  @!P1 IMAD.IADD R24, R24, 0x1, -R15 ;  /* 0x0000000118189824 */ /* 0x000fe200078e0a0f */
[C---:B------:R-:W-:Y:S02]  /*0830*/  ISETP.GT.U32.AND P1, PT, R7.reuse, R26, PT ;  /* 0x0000001a0700720c */ /* 0x040fe40003f24070 */
[C---:B------:R-:W-:Y:S01]  /*0840*/  ISETP.GT.U32.AND P4, PT, R7.reuse, R18, PT ;  /* 0x000000120700720c */ /* 0x040fe20003f84070 */
[----:B------:R-:W-:Y:S01]  /*0850*/  @!P6 IMAD.MOV R24, RZ, RZ, -R24 ;  /* 0x000000ffff18e224 */ /* 0x000fe200078e0a18 */
[----:B------:R-:W-:Y:S02]  /*0860*/  ISETP.GT.U32.AND P3, PT, R7, R10, PT ;  /* 0x0000000a0700720c */ /* 0x000fe40003f64070 */
[----:B------:R-:W-:-:S02]  /*0870*/  ISETP.GE.AND P6, PT, R9, RZ, PT ;  /* 0x000000ff0900720c */ /* 0x000fc40003fc6270 */
[----:B------:R-:W-:-:S03]  /*0880*/  SEL R24, R5, R24, !P2 ;  /* 0x0000001805187207 */ /* 0x000fc60005000000 */
[----:B------:R-:W-:Y:S02]  /*0890*/  @!P5 IADD3 R22, PT, PT, R22, -R15, RZ ;  /* 0x8000000f1616d210 */ /* 0x000fe40007ffe0ff */
[--C-:B------:R-:W-:Y:S01]  /*08a0*/  @!P1 IMAD.IADD R26, R26, 0x1, -R15.reuse ;  /* 0x000000011a1a9824 */ /* 0x100fe200078e0a0f */
[----:B------:R-:W-:Y:S01]  /*08b0*/  ISETP.GE.AND P5, PT, R12, RZ, PT ;  /* 0x000000ff0c00720c */ /* 0x000fe20003fa6270 */
[--C-:B------:R-:W-:Y:S01]  /*08c0*/  @!P4 IMAD.IADD R18, R18, 0x1, -R15.reuse ;  /* 0x000000011212c824 */ /* 0x100fe200078e0a0f */
[----:B------:R-:W-:Y:S01]  /*08d0*/  ISETP.GE.AND P1, PT, R16, RZ, PT ;  /* 0x000000ff1000720c */ /* 0x000fe20003f26270 */
[----:B------:R-:W-:Y:S01]  /*08e0*/  @!P3 IMAD.IADD R10, R10, 0x1, -R15 ;  /* 0x000000010a0ab824 */ /* 0x000fe200078e0a0f */
[----:B------:R-:W-:Y:S01]  /*08f0*/  ISETP.GE.AND P4, PT, R14, RZ, PT ;  /* 0x000000ff0e00720c */ /* 0x000fe20003f86270 */
[----:B------:R-:W-:Y:S01]  /*0900*/  @!P6 IMAD.MOV R22, RZ, RZ, -R22 ;  /* 0x000000ffff16e224 */ /* 0x000fe200078e0a16 */
[----:B------:R-:W-:Y:S02]  /*0910*/  ISETP.NE.AND P3, PT, R20, RZ, PT ;  /* 0x000000ff1400720c */ /* 0x000fe40003f65270 */
[----:B------:R-:W-:-:S02]  /*0920*/  ISETP.NE.AND P6, PT, R24, RZ, PT ;  /* 0x000000ff1800720c */ /* 0x000fc40003fc5270 */
[----:B------:R-:W-:-:S03]  /*0930*/  SEL R22, R5, R22, !P2 ;  /* 0x0000001605167207 */ /* 0x000fc60005000000 */
[----:B------:R-:W-:Y:S02]  /*0940*/  @!P5 IMAD.MOV R26, RZ, RZ, -R26 ;  /* 0x000000ffff1ad224 */ /* 0x000fe400078e0a1a */
[----:B------:R-:W-:Y:S01]  /*0950*/  @!P1 IMAD.MOV R18, RZ, RZ, -R18 ;  /* 0x000000ffff129224 */ /* 0x000fe200078e0a12 */
[----:B------:R-:W-:Y:S02]  /*0960*/  ISETP.NE.AND P1, PT, R22, RZ, PT ;  /* 0x000000ff1600720c */ /* 0x000fe40003f25270 */
[----:B------:R-:W-:Y:S02]  /*0970*/  @!P4 IADD3 R10, PT, PT, -R10, RZ, RZ ;  /* 0x000000ff0a0ac210 */ /* 0x000fe40007ffe1ff */
[C---:B------:R-:W-:Y:S01]  /*0980*/  SEL R26, R5.reuse, R26, !P2 ;  /* 0x0000001a051a7207 */ /* 0x040fe20005000000 */
[----:B------:R-:W-:Y:S01]  /*0990*/  @!P6 IMAD.MOV.U32 R11, RZ, RZ, -0x1 ;  /* 0xffffffffff0be424 */ /* 0x000fe200078e00ff */
[C---:B------:R-:W-:Y:S02]  /*09a0*/  SEL R18, R5.reuse, R18, !P2 ;  /* 0x0000001205127207 */ /* 0x040fe40005000000 */
[----:B------:R-:W-:-:S02]  /*09b0*/  SEL R5, R5, R10, !P2 ;  /* 0x0000000a05057207 */ /* 0x000fc40005000000 */
[----:B------:R-:W-:Y:S01]  /*09c0*/  ISETP.NE.AND P4, PT, R18, RZ, PT ;  /* 0x000000ff1200720c */ /* 0x000fe20003f85270 */
[----:B------:R1:W-:Y:S01]  /*09d0*/  @!P6 STG.E desc[UR6][R2.64+-0x4], R11 ;  /* 0xfffffc0b0200e986 */ /* 0x0003e2000c101906 */
[----:B------:R-:W-:Y:S01]  /*09e0*/  ISETP.NE.AND P5, PT, R5, RZ, PT ;  /* 0x000000ff0500720c */ /* 0x000fe20003fa5270 */
[----:B------:R-:W-:Y:S01]  /*09f0*/  @!P3 IMAD.MOV.U32 R5, RZ, RZ, -0x1 ;  /* 0xffffffffff05b424 */ /* 0x000fe200078e00ff */
[----:B------:R-:W-:Y:S01]  /*0a00*/  ISETP.NE.AND P2, PT, R26, RZ, PT ;  /* 0x000000ff1a00720c */ /* 0x000fe20003f45270 */
[----:B------:R-:W-:-:S03]  /*0a10*/  @!P1 IMAD.MOV.U32 R13, RZ, RZ, -0x1 ;  /* 0xffffffffff0d9424 */ /* 0x000fc600078e00ff */
[----:B------:R1:W-:Y:S04]  /*0a20*/  @!P3 STG.E desc[UR6][R2.64+-0x8], R5 ;  /* 0xfffff8050200b986 */ /* 0x0003e8000c101906 */
[----:B------:R1:W-:Y:S01]  /*0a30*/  @!P1 STG.E desc[UR6][R2.64], R13 ;  /* 0x0000000d02009986 */ /* 0x0003e2000c101906 */
[----:B------:R-:W-:Y:S01]  /*0a40*/  @!P4 IMAD.MOV.U32 R17, RZ, RZ, -0x1 ;  /* 0xffffffffff11c424 */ /* 0x000fe200078e00ff */
[----:B------:R-:W-:Y:S01]  /*0a50*/  IADD3 R9, P1, PT, R2, 0x20, RZ ;  /* 0x0000002002097810 */ /* 0x000fe20007f3e0ff */
[----:B0-----:R-:W-:Y:S02]  /*0a60*/  @!P5 IMAD.MOV.U32 R21, RZ, RZ, -0x1 ;  /* 0xffffffffff15d424 */ /* 0x001fe400078e00ff */
[----:B------:R-:W-:Y:S01]  /*0a70*/  @!P2 IMAD.MOV.U32 R15, RZ, RZ, -0x1 ;  /* 0xffffffffff0fa424 */ /* 0x000fe200078e00ff */
[----:B------:R1:W-:Y:S01]  /*0a80*/  @!P4 STG.E desc[UR6][R2.64+0x8], R17 ;  /* 0x000008110200c986 */ /* 0x0003e2000c101906 */
[----:B------:R-:W-:-:S03]  /*0a90*/  IMAD.X R10, RZ, RZ, R3, P1 ;  /* 0x000000ffff0a7224 */ /* 0x000fc600008e0603 */
[----:B------:R1:W-:Y:S04]  /*0aa0*/  @!P5 STG.E desc[UR6][R2.64+0xc], R21 ;  /* 0x00000c150200d986 */ /* 0x0003e8000c101906 */
[----:B------:R1:W-:Y:S01]  /*0ab0*/  @!P2 STG.E desc[UR6][R2.64+0x4], R15 ;  /* 0x0000040f0200a986 */ /* 0x0003e2000c101906 */
[----:B------:R-:W-:-:S13]  /*0ac0*/  ISETP.NE.AND P2, PT, R8, RZ, PT ;  /* 0x000000ff0800720c */ /* 0x000fda0003f45270 */
[----:B-1----:R-:W-:Y:S05]  /*0ad0*/  @P2 BRA `(.L_x_1) ;  /* 0xfffffff400e02947 */ /* 0x002fea000383ffff */
.L_x_0:
[----:B------:R-:W-:Y:S05]  /*0ae0*/  @!P0 EXIT ;  /* 0x000000000000894d */ /* 0x000fea0003800000 */
[----:B------:R-:W0:Y:S01]  /*0af0*/  LDC R4, c[0x0][0x394] ;  /* 0x0000e500ff047b82 */ /* 0x000e220000000800 */
[----:B------:R-:W-:Y:S02]  /*0b00*/  ISETP.GE.U32.AND P1, PT, R19, 0x4, PT ;  /* 0x000000041300780c */ /* 0x000fe40003f26070 */
[----:B0-----:R-:W-:-:S04]  /*0b10*/  LOP3.LUT R17, R4, 0x3, RZ, 0xc0, !PT ;  /* 0x0000000304117812 */ /* 0x001fc800078ec0ff */
[----:B------:R-:W-:-:S07]  /*0b20*/  ISETP.NE.AND P0, PT, R17, RZ, PT ;  /* 0x000000ff1100720c */ /* 0x000fce0003f05270 */
[----:B------:R-:W-:Y:S06]  /*0b30*/  @!P1 BRA `(.L_x_2) ;  /* 0x0000000400249947 */ /* 0x000fec0003800000 */
[----:B------:R-:W0:Y:S02]  /*0b40*/  LDC.64 R2, c[0x0][0x388] ;  /* 0x0000e200ff027b82 */ /* 0x000e240000000a00 */
[----:B0-----:R-:W-:-:S05]  /*0b50*/  IMAD.WIDE.U32 R2, R6, 0x4, R2 ;  /* 0x0000000406027825 */ /* 0x001fca00078e0002 */
[----:B------:R-:W2:Y:S04]  /*0b60*/  LDG.E R18, desc[UR6][R2.64] ;  /* 0x0000000602127981 */ /* 0x000ea8000c1e1900 */
[----:B------:R-:W3:Y:S04]  /*0b70*/  LDG.E R9, desc[UR6][R2.64+0x4] ;  /* 0x0000040602097981 */ /* 0x000ee8000c1e1900 */
[----:B------:R-:W4:Y:S04]  /*0b80*/  LDG.E R8, desc[UR6][R2.64+0x8] ;  /* 0x0000080602087981 */ /* 0x000f28000c1e1900 */
[----:B------:R-:W5:Y:S01]  /*0b90*/  LDG.E R7, desc[UR6][R2.64+0xc] ;  /* 0x00000c0602077981 */ /* 0x000f62000c1e1900 */
[-C--:B------:R-:W-:Y:S01]  /*0ba0*/  IABS R5, R0.reuse ;  /* 0x0000000000057213 */ /* 0x080fe20000000000 */
[----:B------:R-:W-:Y:S01]  /*0bb0*/  VIADD R6, R6, 0x4 ;  /* 0x0000000406067836 */ /* 0x000fe20000000000 */
[----:B------:R-:W-:-:S02]  /*0bc0*/  IABS R15, R0 ;  /* 0x00000000000f7213 */ /* 0x000fc40000000000 */
[----:B------:R-:W0:Y:S03]  /*0bd0*/  I2F.RP R12, R5 ;  /* 0x00000005000c7306 */ /* 0x000e260000209400 */
[----:B------:R-:W-:-:S05]  /*0be0*/  IMAD.MOV R19, RZ, RZ, -R15 ;  /* 0x000000ffff137224 */ /* 0x000fca00078e0a0f */
[----:B0-----:R-:W0:Y:S02]  /*0bf0*/  MUFU.RCP R12, R12 ;  /* 0x0000000c000c7308 */ /* 0x001e240000001000 */
[----:B0-----:R-:W-:-:S06]  /*0c00*/  VIADD R10, R12, 0xffffffe ;  /* 0x0ffffffe0c0a7836 */ /* 0x001fcc0000000000 */
[----:B------:R0:W1:Y:S02]  /*0c10*/  F2I.FTZ.U32.TRUNC.NTZ R11, R10 ;  /* 0x0000000a000b7305 */ /* 0x000064000021f000 */
[----:B0-----:R-:W-:Y:S02]  /*0c20*/  IMAD.MOV.U32 R10, RZ, RZ, RZ ;  /* 0x000000ffff0a7224 */ /* 0x001fe400078e00ff */
[----:B-1----:R-:W-:-:S04]  /*0c30*/  IMAD.MOV R14, RZ, RZ, -R11 ;  /* 0x000000ffff0e7224 */ /* 0x002fc800078e0a0b */
[----:B------:R-:W-:-:S04]  /*0c40*/  IMAD R13, R14, R5, RZ ;  /* 0x000000050e0d7224 */ /* 0x000fc800078e02ff */
[----:B------:R-:W-:Y:S01]  /*0c50*/  IMAD.HI.U32 R15, R11, R13, R10 ;  /* 0x0000000d0b0f7227 */ /* 0x000fe200078e000a */
[----:B--2---:R-:W-:Y:S02]  /*0c60*/  IABS R14, R18 ;  /* 0x00000012000e7213 */ /* 0x004fe40000000000 */
[----:B---3--:R-:W-:-:S03]  /*0c70*/  IABS R12, R9 ;  /* 0x00000009000c7213 */ /* 0x008fc60000000000 */
[----:B------:R-:W-:Y:S01]  /*0c80*/  IMAD.MOV.U32 R11, RZ, RZ, R14 ;  /* 0x000000ffff0b7224 */ /* 0x000fe200078e000e */
[----:B------:R-:W-:Y:S02]  /*0c90*/  ISETP.GE.AND P5, PT, R9, RZ, PT ;  /* 0x000000ff0900720c */ /* 0x000fe40003fa6270 */
[----:B----4-:R-:W-:Y:S01]  /*0ca0*/  IABS R14, R8 ;  /* 0x00000008000e7213 */ /* 0x010fe20000000000 */
[----:B------:R-:W-:Y:S01]  /*0cb0*/  IMAD.HI.U32 R10, R15, R11, RZ ;  /* 0x0000000b0f0a7227 */ /* 0x000fe200078e00ff */
[----:B-----5:R-:W-:-:S03]  /*0cc0*/  IABS R16, R7 ;  /* 0x0000000700107213 */ /* 0x020fc60000000000 */
[----:B------:R-:W-:Y:S02]  /*0cd0*/  IMAD R10, R10, R19, R11 ;  /* 0x000000130a0a7224 */ /* 0x000fe400078e020b */
[----:B------:R-:W-:-:S03]  /*0ce0*/  IMAD.HI.U32 R11, R15, R12, RZ ;  /* 0x0000000c0f0b7227 */ /* 0x000fc600078e00ff */
[----:B------:R-:W-:Y:S01]  /*0cf0*/  ISETP.GT.U32.AND P1, PT, R5, R10, PT ;  /* 0x0000000a0500720c */ /* 0x000fe20003f24070 */
[----:B------:R-:W-:Y:S02]  /*0d00*/  IMAD R12, R11, R19, R12 ;  /* 0x000000130b0c7224 */ /* 0x000fe400078e020c */
[----:B------:R-:W-:-:S03]  /*0d10*/  IMAD.HI.U32 R13, R15, R14, RZ ;  /* 0x0000000e0f0d7227 */ /* 0x000fc600078e00ff */
[----:B------:R-:W-:Y:S01]  /*0d20*/  ISETP.GT.U32.AND P2, PT, R5, R12, PT ;  /* 0x0000000c0500720c */ /* 0x000fe20003f44070 */
[----:B------:R-:W-:-:S04]  /*0d30*/  IMAD.HI.U32 R15, R15, R16, RZ ;  /* 0x000000100f0f7227 */ /* 0x000fc800078e00ff */
[-C--:B------:R-:W-:Y:S02]  /*0d40*/  IMAD R16, R15, R19.reuse, R16 ;  /* 0x000000130f107224 */ /* 0x080fe400078e0210 */
[----:B------:R-:W-:Y:S01]  /*0d50*/  IMAD R14, R13, R19, R14 ;  /* 0x000000130d0e7224 */ /* 0x000fe200078e020e */
[----:B------:R-:W-:Y:S02]  /*0d60*/  @!P1 IADD3 R10, PT, PT, R10, -R5, RZ ;  /* 0x800000050a0a9210 */ /* 0x000fe40007ffe0ff */
[C---:B------:R-:W-:Y:S02]  /*0d70*/  ISETP.GT.U32.AND P4, PT, R5.reuse, R16, PT ;  /* 0x000000100500720c */ /* 0x040fe40003f84070 */
[C---:B------:R-:W-:Y:S01]  /*0d80*/  ISETP.GT.U32.AND P3, PT, R5.reuse, R14, PT ;  /* 0x0000000e0500720c */ /* 0x040fe20003f64070 */
[----:B------:R-:W-:Y:S01]  /*0d90*/  @!P2 IMAD.IADD R12, R12, 0x1, -R5 ;  /* 0x000000010c0ca824 */ /* 0x000fe200078e0a05 */
[----:B------:R-:W-:-:S04]  /*0da0*/  ISETP.GT.U32.AND P6, PT, R5, R10, PT ;  /* 0x0000000a0500720c */ /* 0x000fc80003fc4070 */
[----:B------:R-:W-:-:S05]  /*0db0*/  ISETP.GT.U32.AND P1, PT, R5, R12, PT ;  /* 0x0000000c0500720c */ /* 0x000fca0003f24070 */
[--C-:B------:R-:W-:Y:S01]  /*0dc0*/  @!P4 IMAD.IADD R16, R16, 0x1, -R5.reuse ;  /* 0x000000011010c824 */ /* 0x100fe200078e0a05 */
[----:B------:R-:W-:Y:S01]  /*0dd0*/  ISETP.GE.AND P4, PT, R18, RZ, PT ;  /* 0x000000ff1200720c */ /* 0x000fe20003f86270 */
[--C-:B------:R-:W-:Y:S02]  /*0de0*/  @!P3 IMAD.IADD R14, R14, 0x1, -R5.reuse ;  /* 0x000000010e0eb824 */ /* 0x100fe400078e0a05 */
[--C-:B------:R-:W-:Y:S01]  /*0df0*/  @!P6 IMAD.IADD R10, R10, 0x1, -R5.reuse ;  /* 0x000000010a0ae824 */ /* 0x100fe200078e0a05 */
[C---:B------:R-:W-:Y:S02]  /*0e00*/  ISETP.GT.U32.AND P3, PT, R5.reuse, R16, PT ;  /* 0x000000100500720c */ /* 0x040fe40003f64070 */
[----:B------:R-:W-:Y:S01]  /*0e10*/  ISETP.GT.U32.AND P2, PT, R5, R14, PT ;  /* 0x0000000e0500720c */ /* 0x000fe20003f44070 */
[----:B------:R-:W-:Y:S01]  /*0e20*/  @!P1 IMAD.IADD R12, R12, 0x1, -R5 ;  /* 0x000000010c0c9824 */ /* 0x000fe200078e0a05 */
[----:B------:R-:W-:Y:S02]  /*0e30*/  ISETP.GE.AND P6, PT, R8, RZ, PT ;  /* 0x000000ff0800720c */ /* 0x000fe40003fc6270 */
[----:B------:R-:W-:Y:S01]  /*0e40*/  ISETP.GE.AND P1, PT, R7, RZ, PT ;  /* 0x000000ff0700720c */ /* 0x000fe20003f26270 */
[----:B------:R-:W-:-:S02]  /*0e50*/  @!P5 IMAD.MOV R12, RZ, RZ, -R12 ;  /* 0x000000ffff0cd224 */ /* 0x000fc400078e0a0c */
[----:B------:R-:W-:-:S04]  /*0e60*/  @!P4 IMAD.MOV R10, RZ, RZ, -R10 ;  /* 0x000000ffff0ac224 */ /* 0x000fc800078e0a0a */
[----:B------:R-:W-:Y:S02]  /*0e70*/  @!P3 IADD3 R16, PT, PT, R16, -R5, RZ ;  /* 0x800000051010b210 */ /* 0x000fe40007ffe0ff */
[----:B------:R-:W-:Y:S01]  /*0e80*/  @!P2 IMAD.IADD R14, R14, 0x1, -R5 ;  /* 0x000000010e0ea824 */ /* 0x000fe200078e0a05 */
[----:B------:R-:W-:Y:S02]  /*0e90*/  ISETP.NE.AND P2, PT, R0, RZ, PT ;  /* 0x000000ff0000720c */ /* 0x000fe40003f45270 */
[----:B------:R-:W-:Y:S01]  /*0ea0*/  LOP3.LUT R5, RZ, R0, RZ, 0x33, !PT ;  /* 0x00000000ff057212 */ /* 0x000fe200078e33ff */
[----:B------:R-:W-:Y:S02]  /*0eb0*/  @!P6 IMAD.MOV R14, RZ, RZ, -R14 ;  /* 0x000000ffff0ee224 */ /* 0x000fe400078e0a0e */
[----:B------:R-:W-:Y:S01]  /*0ec0*/  @!P1 IMAD.MOV R16, RZ, RZ, -R16 ;  /* 0x000000ffff109224 */ /* 0x000fe200078e0a10 */
[C---:B------:R-:W-:Y:S02]  /*0ed0*/  SEL R10, R5.reuse, R10, !P2 ;  /* 0x0000000a050a7207 */ /* 0x040fe40005000000 */
[----:B------:R-:W-:-:S02]  /*0ee0*/  SEL R12, R5, R12, !P2 ;  /* 0x0000000c050c7207 */ /* 0x000fc40005000000 */
[C---:B------:R-:W-:Y:S02]  /*0ef0*/  SEL R14, R5.reuse, R14, !P2 ;  /* 0x0000000e050e7207 */ /* 0x040fe40005000000 */
[----:B------:R-:W-:Y:S02]  /*0f00*/  SEL R16, R5, R16, !P2 ;  /* 0x0000001005107207 */ /* 0x000fe40005000000 */
[----:B------:R-:W-:Y:S02]  /*0f10*/  ISETP.NE.AND P1, PT, R10, RZ, PT ;  /* 0x000000ff0a00720c */ /* 0x000fe40003f25270 */
[----:B------:R-:W-:Y:S02]  /*0f20*/  ISETP.NE.AND P2, PT, R12, RZ, PT ;  /* 0x000000ff0c00720c */ /* 0x000fe40003f45270 */
[----:B------:R-:W-:Y:S02]  /*0f30*/  ISETP.NE.AND P3, PT, R14, RZ, PT ;  /* 0x000000ff0e00720c */ /* 0x000fe40003f65270 */
[----:B------:R-:W-:-:S07]  /*0f40*/  ISETP.NE.AND P4, PT, R16, RZ, PT ;  /* 0x000000ff1000720c */ /* 0x000fce0003f85270 */
[----:B------:R-:W-:Y:S02]  /*0f50*/  @!P1 IMAD.MOV.U32 R5, RZ, RZ, -0x1 ;  /* 0xffffffffff059424 */ /* 0x000fe400078e00ff */
[----:B------:R-:W-:Y:S02]  /*0f60*/  @!P2 IMAD.MOV.U32 R7, RZ, RZ, -0x1 ;  /* 0xffffffffff07a424 */ /* 0x000fe400078e00ff */
[----:B------:R-:W-:Y:S01]  /*0f70*/  @!P3 MOV R9, 0xffffffff ;  /* 0xffffffff0009b802 */ /* 0x000fe20000000f00 */
[----:B------:R0:W-:Y:S01]  /*0f80*/  @!P1 STG.E desc[UR6][R2.64], R5 ;  /* 0x0000000502009986 */ /* 0x0001e2000c101906 */
[----:B------:R-:W-:-:S03]  /*0f90*/  @!P4 IMAD.MOV.U32 R11, RZ, RZ, -0x1 ;  /* 0xffffffffff0bc424 */ /* 0x000fc600078e00ff */
[----:B------:R0:W-:Y:S04]  /*0fa0*/  @!P2 STG.E desc[UR6][R2.64+0x4], R7 ;  /* 0x000004070200a986 */ /* 0x0001e8000c101906 */
[----:B------:R0:W-:Y:S04]  /*0fb0*/  @!P3 STG.E desc[UR6][R2.64+0x8], R9 ;  /* 0x000008090200b986 */ /* 0x0001e8000c101906 */
[----:B------:R0:W-:Y:S02]  /*0fc0*/  @!P4 STG.E desc[UR6][R2.64+0xc], R11 ;  /* 0x00000c0b0200c986 */ /* 0x0001e4000c101906 */
.L_x_2:
[----:B------:R-:W-:Y:S05]  /*0fd0*/  @!P0 EXIT ;  /* 0x000000000000894d */ /* 0x000fea0003800000 */
[----:B------:R-:W-:Y:S02]  /*0fe0*/  ISETP.NE.AND P1, PT, R17, 0x1, PT ;  /* 0x000000011100780c */ /* 0x000fe40003f25270 */
[----:B------:R-:W-:-:S04]  /*0ff0*/  LOP3.LUT R4, R4, 0x1, RZ, 0xc0, !PT ;  /* 0x0000000104047812 */ /* 0x000fc800078ec0ff */
[----:B------:R-:W-:-:S07]  /*1000*/  ISETP.NE.U32.AND P0, PT, R4, 0x1, PT ;  /* 0x000000010400780c */ /* 0x000fce0003f05070 */
[----:B------:R-:W-:Y:S06]  /*1010*/  @!P1 BRA `(.L_x_3) ;  /* 0x0000000000b89947 */ /* 0x000fec0003800000 */
[----:B0-----:R-:W0:Y:S02]  /*1020*/  LDC.64 R2, c[0x0][0x388] ;  /* 0x0000e200ff027b82 */ /* 0x001e240000000a00 */
[----:B0-----:R-:W-:-:S05]  /*1030*/  IMAD.WIDE.U32 R2, R6, 0x4, R2 ;  /* 0x0000000406027825 */ /* 0x001fca00078e0002 */
[----:B------:R-:W2:Y:S04]  /*1040*/  LDG.E R13, desc[UR6][R2.64] ;  /* 0x00000006020d7981 */ /* 0x000ea8000c1e1900 */
[----:B------:R-:W3:Y:S01]  /*1050*/  LDG.E R7, desc[UR6][R2.64+0x4] ;  /* 0x0000040602077981 */ /* 0x000ee2000c1e1900 */
[-C--:B------:R-:W-:Y:S01]  /*1060*/  IABS R10, R0.reuse ;  /* 0x00000000000a7213 */ /* 0x080fe20000000000 */
[----:B------:R-:W-:Y:S01]  /*1070*/  VIADD R6, R6, 0x2 ;  /* 0x0000000206067836 */ /* 0x000fe20000000000 */
[----:B------:R-:W-:Y:S02]  /*1080*/  IABS R12, R0 ;  /* 0x00000000000c7213 */ /* 0x000fe40000000000 */
        /* <DEDUP_REMOVED lines=9> */
[----:B--2---:R-:W-:-:S04]  /*1120*/  IABS R11, R13 ;  /* 0x0000000d000b7213 */ /* 0x004fc80000000000 */
[----:B------:R-:W-:Y:S01]  /*1130*/  MOV R9, R11 ;  /* 0x0000000b00097202 */ /* 0x000fe20000000f00 */
[----:B------:R-:W-:Y:S01]  /*1140*/  IMAD.MOV.U32 R11, RZ, RZ, R12 ;  /* 0x000000ffff0b7224 */ /* 0x000fe200078e000c */
[----:B---3--:R-:W-:Y:S02]  /*1150*/  IABS R8, R7 ;  /* 0x0000000700087213 */ /* 0x008fe40000000000 */
[----:B------:R-:W-:Y:S01]  /*1160*/  ISETP.GE.AND P4, PT, R7, RZ, PT ;  /* 0x000000ff0700720c */ /* 0x000fe20003f86270 */
[----:B------:R-:W-:Y:S01]  /*1170*/  IMAD.HI.U32 R4, R5, R9, RZ ;  /* 0x0000000905047227 */ /* 0x000fe200078e00ff */
[----:B------:R-:W-:-:S03]  /*1180*/  LOP3.LUT R7, RZ, R0, RZ, 0x33, !PT ;  /* 0x00000000ff077212 */ /* 0x000fc600078e33ff */
[----:B------:R-:W-:-:S04]  /*1190*/  IMAD.HI.U32 R5, R5, R8, RZ ;  /* 0x0000000805057227 */ /* 0x000fc800078e00ff */
[-C--:B------:R-:W-:Y:S02]  /*11a0*/  IMAD R4, R4, R11.reuse, R9 ;  /* 0x0000000b04047224 */ /* 0x080fe400078e0209 */
[----:B------:R-:W-:-:S03]  /*11b0*/  IMAD R5, R5, R11, R8 ;  /* 0x0000000b05057224 */ /* 0x000fc600078e0208 */
[C---:B------:R-:W-:Y:S02]  /*11c0*/  ISETP.GT.U32.AND P1, PT, R10.reuse, R4, PT ;  /* 0x000000040a00720c */ /* 0x040fe40003f24070 */
[----:B------:R-:W-:-:S11]  /*11d0*/  ISETP.GT.U32.AND P2, PT, R10, R5, PT ;  /* 0x000000050a00720c */ /* 0x000fd60003f44070 */
[--C-:B------:R-:W-:Y:S02]  /*11e0*/  @!P1 IMAD.IADD R4, R4, 0x1, -R10.reuse ;  /* 0x0000000104049824 */ /* 0x100fe400078e0a0a */
[----:B------:R-:W-:Y:S01]  /*11f0*/  @!P2 IMAD.IADD R5, R5, 0x1, -R10 ;  /* 0x000000010505a824 */ /* 0x000fe200078e0a0a */
[----:B------:R-:W-:Y:S02]  /*1200*/  ISETP.GE.AND P2, PT, R13, RZ, PT ;  /* 0x000000ff0d00720c */ /* 0x000fe40003f46270 */
[C---:B------:R-:W-:Y:S02]  /*1210*/  ISETP.GT.U32.AND P1, PT, R10.reuse, R4, PT ;  /* 0x000000040a00720c */ /* 0x040fe40003f24070 */
[----:B------:R-:W-:-:S11]  /*1220*/  ISETP.GT.U32.AND P3, PT, R10, R5, PT ;  /* 0x000000050a00720c */ /* 0x000fd60003f64070 */
[--C-:B------:R-:W-:Y:S01]  /*1230*/  @!P1 IMAD.IADD R4, R4, 0x1, -R10.reuse ;  /* 0x0000000104049824 */ /* 0x100fe200078e0a0a */
[----:B------:R-:W-:Y:S01]  /*1240*/  ISETP.NE.AND P1, PT, R0, RZ, PT ;  /* 0x000000ff0000720c */ /* 0x000fe20003f25270 */
[----:B------:R-:W-:Y:S02]  /*1250*/  @!P3 IMAD.IADD R5, R5, 0x1, -R10 ;  /* 0x000000010505b824 */ /* 0x000fe400078e0a0a */
[----:B------:R-:W-:-:S03]  /*1260*/  @!P2 IMAD.MOV R4, RZ, RZ, -R4 ;  /* 0x000000ffff04a224 */ /* 0x000fc600078e0a04 */
[----:B------:R-:W-:Y:S02]  /*1270*/  @!P4 IADD3 R5, PT, PT, -R5, RZ, RZ ;  /* 0x000000ff0505c210 */ /* 0x000fe40007ffe1ff */
[C---:B------:R-:W-:Y:S02]  /*1280*/  SEL R4, R7.reuse, R4, !P1 ;  /* 0x0000000407047207 */ /* 0x040fe40004800000 */
[----:B------:R-:W-:Y:S02]  /*1290*/  SEL R5, R7, R5, !P1 ;  /* 0x0000000507057207 */ /* 0x000fe40004800000 */
[----:B------:R-:W-:Y:S02]  /*12a0*/  ISETP.NE.AND P1, PT, R4, RZ, PT ;  /* 0x000000ff0400720c */ /* 0x000fe40003f25270 */
[----:B------:R-:W-:-:S11]  /*12b0*/  ISETP.NE.AND P2, PT, R5, RZ, PT ;  /* 0x000000ff0500720c */ /* 0x000fd60003f45270 */
[----:B------:R-:W-:Y:S02]  /*12c0*/  @!P1 IMAD.MOV.U32 R5, RZ, RZ, -0x1 ;  /* 0xffffffffff059424 */ /* 0x000fe400078e00ff */
[----:B------:R-:W-:-:S03]  /*12d0*/  @!P2 IMAD.MOV.U32 R7, RZ, RZ, -0x1 ;  /* 0xffffffffff07a424 */ /* 0x000fc600078e00ff */
[----:B------:R1:W-:Y:S04]  /*12e0*/  @!P1 STG.E desc[UR6][R2.64], R5 ;  /* 0x0000000502009986 */ /* 0x0003e8000c101906 */
[----:B------:R1:W-:Y:S02]  /*12f0*/  @!P2 STG.E desc[UR6][R2.64+0x4], R7 ;  /* 0x000004070200a986 */ /* 0x0003e4000c101906 */
.L_x_3:
[----:B------:R-:W-:Y:S05]  /*1300*/  @P0 EXIT ;  /* 0x000000000000094d */ /* 0x000fea0003800000 */
[----:B01----:R-:W0:Y:S02]  /*1310*/  LDC.64 R2, c[0x0][0x388] ;  /* 0x0000e200ff027b82 */ /* 0x003e240000000a00 */
[----:B0-----:R-:W-:-:S05]  /*1320*/  IMAD.WIDE.U32 R6, R6, 0x4, R2 ;  /* 0x0000000406067825 */ /* 0x001fca00078e0002 */
[----:B------:R-:W2:Y:S01]  /*1330*/  LDG.E R12, desc[UR6][R6.64] ;  /* 0x00000006060c7981 */ /* 0x000ea2000c1e1900 */
[-C--:B------:R-:W-:Y:S02]  /*1340*/  IABS R5, R0.reuse ;  /* 0x0000000000057213 */ /* 0x080fe40000000000 */
[----:B------:R-:W-:Y:S02]  /*1350*/  IABS R11, R0 ;  /* 0x00000000000b7213 */ /* 0x000fe40000000000 */
[----:B------:R-:W0:Y:S01]  /*1360*/  I2F.RP R4, R5 ;  /* 0x0000000500047306 */ /* 0x000e220000209400 */
[----:B------:R-:W-:-:S07]  /*1370*/  ISETP.NE.AND P2, PT, R0, RZ, PT ;  /* 0x000000ff0000720c */ /* 0x000fce0003f45270 */
[----:B0-----:R-:W0:Y:S02]  /*1380*/  MUFU.RCP R4, R4 ;  /* 0x0000000400047308 */ /* 0x001e240000001000 */
[----:B0-----:R-:W-:Y:S02]  /*1390*/  VIADD R2, R4, 0xffffffe ;  /* 0x0ffffffe04027836 */ /* 0x001fe40000000000 */
[----:B------:R-:W-:-:S04]  /*13a0*/  IMAD.MOV R4, RZ, RZ, -R11 ;  /* 0x000000ffff047224 */ /* 0x000fc800078e0a0b */
[----:B------:R0:W1:Y:S02]  /*13b0*/  F2I.FTZ.U32.TRUNC.NTZ R3, R2 ;  /* 0x0000000200037305 */ /* 0x000064000021f000 */
[----:B0-----:R-:W-:Y:S02]  /*13c0*/  HFMA2 R2, -RZ, RZ, 0, 0 ;  /* 0x00000000ff027431 */ /* 0x001fe400000001ff */
[----:B-1----:R-:W-:-:S04]  /*13d0*/  IMAD.MOV R8, RZ, RZ, -R3 ;  /* 0x000000ffff087224 */ /* 0x002fc800078e0a03 */
[----:B------:R-:W-:-:S04]  /*13e0*/  IMAD R9, R8, R5, RZ ;  /* 0x0000000508097224 */ /* 0x000fc800078e02ff */
[----:B------:R-:W-:Y:S01]  /*13f0*/  IMAD.HI.U32 R8, R3, R9, R2 ;  /* 0x0000000903087227 */ /* 0x000fe200078e0002 */
[----:B--2---:R-:W-:Y:S02]  /*1400*/  IABS R10, R12 ;  /* 0x0000000c000a7213 */ /* 0x004fe40000000000 */
[----:B------:R-:W-:-:S03]  /*1410*/  ISETP.GE.AND P1, PT, R12, RZ, PT ;  /* 0x000000ff0c00720c */ /* 0x000fc60003f26270 */
[----:B------:R-:W-:-:S04]  /*1420*/  IMAD.MOV.U32 R3, RZ, RZ, R10 ;  /* 0x000000ffff037224 */ /* 0x000fc800078e000a */
[----:B------:R-:W-:-:S04]  /*1430*/  IMAD.HI.U32 R2, R8, R3, RZ ;  /* 0x0000000308027227 */ /* 0x000fc800078e00ff */
[----:B------:R-:W-:-:S05]  /*1440*/  IMAD R2, R2, R4, R3 ;  /* 0x0000000402027224 */ /* 0x000fca00078e0203 */
[----:B------:R-:W-:-:S13]  /*1450*/  ISETP.GT.U32.AND P0, PT, R5, R2, PT ;  /* 0x000000020500720c */ /* 0x000fda0003f04070 */
[----:B------:R-:W-:-:S05]  /*1460*/  @!P0 IMAD.IADD R2, R2, 0x1, -R5 ;  /* 0x0000000102028824 */ /* 0x000fca00078e0a05 */
[----:B------:R-:W-:-:S13]  /*1470*/  ISETP.GT.U32.AND P0, PT, R5, R2, PT ;  /* 0x000000020500720c */ /* 0x000fda0003f04070 */
[----:B------:R-:W-:-:S04]  /*1480*/  @!P0 IMAD.IADD R2, R2, 0x1, -R5 ;  /* 0x0000000102028824 */ /* 0x000fc800078e0a05 */
[----:B------:R-:W-:Y:S01]  /*1490*/  @!P1 IMAD.MOV R2, RZ, RZ, -R2 ;  /* 0x000000ffff029224 */ /* 0x000fe200078e0a02 */
[----:B------:R-:W-:-:S04]  /*14a0*/  @!P2 LOP3.LUT R2, RZ, R0, RZ, 0x33, !PT ;  /* 0x00000000ff02a212 */ /* 0x000fc800078e33ff */
[----:B------:R-:W-:-:S13]  /*14b0*/  ISETP.NE.AND P0, PT, R2, RZ, PT ;  /* 0x000000ff0200720c */ /* 0x000fda0003f05270 */
[----:B------:R-:W-:Y:S05]  /*14c0*/  @P0 EXIT ;  /* 0x000000000000094d */ /* 0x000fea0003800000 */
[----:B------:R-:W-:-:S05]  /*14d0*/  IMAD.MOV.U32 R3, RZ, RZ, -0x1 ;  /* 0xffffffffff037424 */ /* 0x000fca00078e00ff */
[----:B------:R-:W-:Y:S01]  /*14e0*/  STG.E desc[UR6][R6.64], R3 ;  /* 0x0000000306007986 */ /* 0x000fe2000c101906 */
[----:B------:R-:W-:Y:S05]  /*14f0*/  EXIT ;  /* 0x000000000000794d */ /* 0x000fea0003800000 */
.L_x_4:
[----:B------:R-:W-:-:S00]  /*1500*/  BRA `(.L_x_4) ;  /* 0xfffffffc00fc7947 */ /* 0x000fc0000383ffff */
[----:B------:R-:W-:-:S00]  /*1510*/  NOP ;  /* 0x0000000000007918 */ /* 0x000fc00000000000 */
        /* <DEDUP_REMOVED lines=14> */
.L_x_5:


//--------------------- .nv.shared.reserved.0     --------------------------
	.section	.nv.shared.reserved.0,"aw",@nobits
	.weak		__nv_reservedSMEM_offset_0_alias
	.size		__nv_reservedSMEM_offset_0_alias, 0, 64
	.other		__nv_reservedSMEM_offset_0_alias,@"STO_CUDA_RESERVED_SHARED STV_DEFAULT"
__nv_reservedSMEM_offset_0_alias:
	.zero		0
	.zero		64


//--------------------- .nv.constant0._Z9calcPrimePiS_jj --------------------------
	.section	.nv.constant0._Z9calcPrimePiS_jj,"a",@progbits
	.sectionflags	@""
	.align	4
.nv.constant0._Z9calcPrimePiS_jj:
	.zero		920


//--------------------- SYMBOLS --------------------------

	.type		.nv.reservedSmem.offset0,@object
	.size		.nv.reservedSmem.offset0,0x4
